//
// Generated by NVIDIA NVVM Compiler
//
// Compiler Build ID: CL-36424714
// Cuda compilation tools, release 13.0, V13.0.88
// Based on NVVM 20.0.0
//

.version 9.0
.target sm_100
.address_size 64

	// .globl	_Z14classifyKernelPKfPhffi

.visible .entry _Z14classifyKernelPKfPhffi(
	.param .u64 .ptr .align 1 _Z14classifyKernelPKfPhffi_param_0,
	.param .u64 .ptr .align 1 _Z14classifyKernelPKfPhffi_param_1,
	.param .f32 _Z14classifyKernelPKfPhffi_param_2,
	.param .f32 _Z14classifyKernelPKfPhffi_param_3,
	.param .u32 _Z14classifyKernelPKfPhffi_param_4
)
{
	.reg .pred 	%p<4>;
	.reg .b16 	%rs<3>;
	.reg .b32 	%r<6>;
	.reg .b32 	%f<4>;
	.reg .b64 	%rd<9>;

	ld.param.u64 	%rd1, [_Z14classifyKernelPKfPhffi_param_0];
	ld.param.u64 	%rd2, [_Z14classifyKernelPKfPhffi_param_1];
	ld.param.f32 	%f1, [_Z14classifyKernelPKfPhffi_param_2];
	ld.param.f32 	%f2, [_Z14classifyKernelPKfPhffi_param_3];
	ld.param.u32 	%r2, [_Z14classifyKernelPKfPhffi_param_4];
	mov.u32 	%r3, %ctaid.x;
	mov.u32 	%r4, %ntid.x;
	mov.u32 	%r5, %tid.x;
	mad.lo.s32 	%r1, %r3, %r4, %r5;
	setp.ge.s32 	%p1, %r1, %r2;
	@%p1 bra 	$L__BB0_2;
	cvta.to.global.u64 	%rd3, %rd1;
	cvta.to.global.u64 	%rd4, %rd2;
	cvt.s64.s32 	%rd5, %r1;
	mul.wide.s32 	%rd6, %r1, 4;
	add.s64 	%rd7, %rd3, %rd6;
	ld.global.f32 	%f3, [%rd7];
	setp.ge.f32 	%p2, %f3, %f1;
	setp.ge.f32 	%p3, %f3, %f2;
	selp.u16 	%rs1, 1, 0, %p3;
	selp.b16 	%rs2, 2, %rs1, %p2;
	add.s64 	%rd8, %rd4, %rd5;
	st.global.u8 	[%rd8], %rs2;
$L__BB0_2:
	ret;

}
	// .globl	_Z14hystIterKernelPKhPhiiPi
.visible .entry _Z14hystIterKernelPKhPhiiPi(
	.param .u64 .ptr .align 1 _Z14hystIterKernelPKhPhiiPi_param_0,
	.param .u64 .ptr .align 1 _Z14hystIterKernelPKhPhiiPi_param_1,
	.param .u32 _Z14hystIterKernelPKhPhiiPi_param_2,
	.param .u32 _Z14hystIterKernelPKhPhiiPi_param_3,
	.param .u64 .ptr .align 1 _Z14hystIterKernelPKhPhiiPi_param_4
)
{
	.reg .pred 	%p<16>;
	.reg .b16 	%rs<9>;
	.reg .b32 	%r<29>;
	.reg .b64 	%rd<17>;

	ld.param.u64 	%rd4, [_Z14hystIterKernelPKhPhiiPi_param_0];
	ld.param.u64 	%rd5, [_Z14hystIterKernelPKhPhiiPi_param_1];
	ld.param.u32 	%r10, [_Z14hystIterKernelPKhPhiiPi_param_2];
	ld.param.u32 	%r11, [_Z14hystIterKernelPKhPhiiPi_param_3];
	ld.param.u64 	%rd3, [_Z14hystIterKernelPKhPhiiPi_param_4];
	cvta.to.global.u64 	%rd1, %rd5;
	cvta.to.global.u64 	%rd2, %rd4;
	mov.u32 	%r13, %ctaid.x;
	shl.b32 	%r14, %r13, 4;
	mov.u32 	%r15, %tid.x;
	add.s32 	%r16, %r14, %r15;
	mov.u32 	%r17, %ctaid.y;
	shl.b32 	%r18, %r17, 4;
	mov.u32 	%r19, %tid.y;
	add.s32 	%r20, %r18, %r19;
	setp.lt.s32 	%p1, %r16, 1;
	setp.eq.s32 	%p2, %r20, 0;
	or.pred  	%p3, %p1, %p2;
	add.s32 	%r21, %r10, -1;
	setp.ge.s32 	%p4, %r16, %r21;
	or.pred  	%p5, %p3, %p4;
	add.s32 	%r22, %r11, -1;
	setp.ge.s32 	%p6, %r20, %r22;
	or.pred  	%p7, %p5, %p6;
	@%p7 bra 	$L__BB1_9;
	mad.lo.s32 	%r3, %r10, %r20, %r16;
	cvt.s64.s32 	%rd6, %r3;
	add.s64 	%rd7, %rd2, %rd6;
	ld.global.u8 	%rs1, [%rd7];
	setp.ne.s16 	%p8, %rs1, 1;
	@%p8 bra 	$L__BB1_10;
	mov.b32 	%r27, -1;
$L__BB1_3:
	mad.lo.s32 	%r5, %r27, %r10, %r3;
	mov.b32 	%r28, -1;
$L__BB1_4:
	add.s32 	%r25, %r5, %r28;
	cvt.s64.s32 	%rd10, %r25;
	add.s64 	%rd11, %rd2, %rd10;
	ld.global.u8 	%rs3, [%rd11];
	setp.ne.s16 	%p9, %rs3, 2;
	add.s32 	%r7, %r28, 1;
	setp.lt.s32 	%p10, %r28, 1;
	and.pred  	%p11, %p10, %p9;
	mov.u32 	%r28, %r7;
	@%p11 bra 	$L__BB1_4;
	setp.ne.s16 	%p12, %rs3, 2;
	add.s32 	%r8, %r27, 1;
	setp.lt.s32 	%p13, %r27, 1;
	and.pred  	%p14, %p13, %p12;
	mov.u32 	%r27, %r8;
	@%p14 bra 	$L__BB1_3;
	setp.ne.s16 	%p15, %rs3, 2;
	@%p15 bra 	$L__BB1_8;
	add.s64 	%rd15, %rd1, %rd6;
	mov.b16 	%rs8, 2;
	st.global.u8 	[%rd15], %rs8;
	cvta.to.global.u64 	%rd16, %rd3;
	atom.global.add.u32 	%r26, [%rd16], 1;
	bra.uni 	$L__BB1_9;
$L__BB1_8:
	add.s64 	%rd13, %rd1, %rd6;
	mov.b16 	%rs7, 1;
	st.global.u8 	[%rd13], %rs7;
$L__BB1_9:
	ret;
$L__BB1_10:
	add.s64 	%rd9, %rd1, %rd6;
	st.global.u8 	[%rd9], %rs1;
	bra.uni 	$L__BB1_9;

}
	// .globl	_Z21convertStrongToBinaryPhi
.visible .entry _Z21convertStrongToBinaryPhi(
	.param .u64 .ptr .align 1 _Z21convertStrongToBinaryPhi_param_0,
	.param .u32 _Z21convertStrongToBinaryPhi_param_1
)
{
	.reg .pred 	%p<3>;
	.reg .b16 	%rs<3>;
	.reg .b32 	%r<6>;
	.reg .b64 	%rd<5>;

	ld.param.u64 	%rd1, [_Z21convertStrongToBinaryPhi_param_0];
	ld.param.u32 	%r2, [_Z21convertStrongToBinaryPhi_param_1];
	mov.u32 	%r3, %ctaid.x;
	mov.u32 	%r4, %ntid.x;
	mov.u32 	%r5, %tid.x;
	mad.lo.s32 	%r1, %r3, %r4, %r5;
	setp.ge.s32 	%p1, %r1, %r2;
	@%p1 bra 	$L__BB2_2;
	cvta.to.global.u64 	%rd2, %rd1;
	cvt.s64.s32 	%rd3, %r1;
	add.s64 	%rd4, %rd2, %rd3;
	ld.global.u8 	%rs1, [%rd4];
	setp.eq.s16 	%p2, %rs1, 2;
	selp.u16 	%rs2, 1, 0, %p2;
	st.global.u8 	[%rd4], %rs2;
$L__BB2_2:
	ret;

}


// ===== COMPILED SASS (sm_100) =====

	.target	sm_100

	.elftype	@"ET_EXEC"


//--------------------- .note.nv.tkinfo           --------------------------
	.section	.note.nv.tkinfo,"",@"SHT_NOTE"
	.sectionflags	@"SHF_NOTE_NV_TKINFO"
	.tkinfo
        /*0018*/ 	.word	0x00000002
        /*0030*/ 	.string	""
        /*0030*/ 	.string	"ptxas"
        /*0030*/ 	.string	"Cuda compilation tools, release 13.0, V13.0.88"
        /*0030*/ 	.string	"Build cuda_13.0.r13.0/compiler.36424714_0"
        /*0030*/ 	.string	"-arch sm_100 -m 64 "



//--------------------- .note.nv.cuinfo           --------------------------
	.section	.note.nv.cuinfo,"",@"SHT_NOTE"
	.sectionflags	@"SHF_NOTE_NV_CUINFO"
        /*0018*/ 	.short	0x0002
        /*001a*/ 	.short	0x0064
        /*001c*/ 	.short	0x0082
	.zero		2


//--------------------- .nv.info                  --------------------------
	.section	.nv.info,"",@"SHT_CUDA_INFO"
	.align	4


	//----- nvinfo : EIATTR_REGCOUNT
	.align		4
        /*0000*/ 	.byte	0x04, 0x2f
        /*0002*/ 	.short	(.L_1 - .L_0)
	.align		4
.L_0:
        /*0004*/ 	.word	index@(_Z14classifyKernelPKfPhffi)
        /*0008*/ 	.word	0x0000000a


	//----- nvinfo : EIATTR_FRAME_SIZE
	.align		4
.L_1:
        /*000c*/ 	.byte	0x04, 0x11
        /*000e*/ 	.short	(.L_3 - .L_2)
	.align		4
.L_2:
        /*0010*/ 	.word	index@(_Z14classifyKernelPKfPhffi)
        /*0014*/ 	.word	0x00000000


	//----- nvinfo : EIATTR_REGCOUNT
	.align		4
.L_3:
        /*0018*/ 	.byte	0x04, 0x2f
        /*001a*/ 	.short	(.L_5 - .L_4)
	.align		4
.L_4:
        /*001c*/ 	.word	index@(_Z14hystIterKernelPKhPhiiPi)
        /*0020*/ 	.word	0x0000000a


	//----- nvinfo : EIATTR_FRAME_SIZE
	.align		4
.L_5:
        /*0024*/ 	.byte	0x04, 0x11
        /*0026*/ 	.short	(.L_7 - .L_6)
	.align		4
.L_6:
        /*0028*/ 	.word	index@(_Z14hystIterKernelPKhPhiiPi)
        /*002c*/ 	.word	0x00000000


	//----- nvinfo : EIATTR_REGCOUNT
	.align		4
.L_7:
        /*0030*/ 	.byte	0x04, 0x2f
        /*0032*/ 	.short	(.L_9 - .L_8)
	.align		4
.L_8:
        /*0034*/ 	.word	index@(_Z21convertStrongToBinaryPhi)
        /*0038*/ 	.word	0x00000008


	//----- nvinfo : EIATTR_FRAME_SIZE
	.align		4
.L_9:
        /*003c*/ 	.byte	0x04, 0x11
        /*003e*/ 	.short	(.L_11 - .L_10)
	.align		4
.L_10:
        /*0040*/ 	.word	index@(_Z21convertStrongToBinaryPhi)
        /*0044*/ 	.word	0x00000000


	//----- nvinfo : EIATTR_MIN_STACK_SIZE
	.align		4
.L_11:
        /*0048*/ 	.byte	0x04, 0x12
        /*004a*/ 	.short	(.L_13 - .L_12)
	.align		4
.L_12:
        /*004c*/ 	.word	index@(_Z21convertStrongToBinaryPhi)
        /*0050*/ 	.word	0x00000000


	//----- nvinfo : EIATTR_MIN_STACK_SIZE
	.align		4
.L_13:
        /*0054*/ 	.byte	0x04, 0x12
        /*0056*/ 	.short	(.L_15 - .L_14)
	.align		4
.L_14:
        /*0058*/ 	.word	index@(_Z14hystIterKernelPKhPhiiPi)
        /*005c*/ 	.word	0x00000000


	//----- nvinfo : EIATTR_MIN_STACK_SIZE
	.align		4
.L_15:
        /*0060*/ 	.byte	0x04, 0x12
        /*0062*/ 	.short	(.L_17 - .L_16)
	.align		4
.L_16:
        /*0064*/ 	.word	index@(_Z14classifyKernelPKfPhffi)
        /*0068*/ 	.word	0x00000000
.L_17:


//--------------------- .nv.compat                --------------------------
	.section	.nv.compat,"",@"SHT_CUDA_COMPAT_INFO"
	.align	4
        /*0000*/ 	.byte	0x02, 0x09, 0x00, 0x00, 0x02, 0x02, 0x01, 0x00, 0x02, 0x05, 0x05, 0x00, 0x03, 0x07, 0x01, 0x01
        /*0010*/ 	.byte	0x02, 0x03, 0x00, 0x00, 0x02, 0x06, 0x01, 0x00, 0x04, 0x0b, 0x08, 0x00, 0x09, 0x00, 0x00, 0x00
        /*0020*/ 	.byte	0x00, 0x00, 0x00, 0x00


//--------------------- .nv.info._Z21convertStrongToBinaryPhi --------------------------
	.section	.nv.info._Z21convertStrongToBinaryPhi,"",@"SHT_CUDA_INFO"
	.sectionflags	@""
	.align	4


	//----- nvinfo : EIATTR_CUDA_API_VERSION
	.align		4
        /*0000*/ 	.byte	0x04, 0x37
        /*0002*/ 	.short	(.L_19 - .L_18)
.L_18:
        /*0004*/ 	.word	0x00000082


	//----- nvinfo : EIATTR_KPARAM_INFO
	.align		4
.L_19:
        /*0008*/ 	.byte	0x04, 0x17
        /*000a*/ 	.short	(.L_21 - .L_20)
.L_20:
        /*000c*/ 	.word	0x00000000
        /*0010*/ 	.short	0x0001
        /*0012*/ 	.short	0x0008
        /*0014*/ 	.byte	0x00, 0xf0, 0x11, 0x00


	//----- nvinfo : EIATTR_KPARAM_INFO
	.align		4
.L_21:
        /*0018*/ 	.byte	0x04, 0x17
        /*001a*/ 	.short	(.L_23 - .L_22)
.L_22:
        /*001c*/ 	.word	0x00000000
        /*0020*/ 	.short	0x0000
        /*0022*/ 	.short	0x0000
        /*0024*/ 	.byte	0x00, 0xf5, 0x21, 0x00


	//----- nvinfo : EIATTR_SPARSE_MMA_MASK
	.align		4
.L_23:
        /*0028*/ 	.byte	0x03, 0x50
        /*002a*/ 	.short	0x0000


	//----- nvinfo : EIATTR_MAXREG_COUNT
	.align		4
        /*002c*/ 	.byte	0x03, 0x1b
        /*002e*/ 	.short	0x00ff


	//----- nvinfo : EIATTR_MERCURY_ISA_VERSION
	.align		4
        /*0030*/ 	.byte	0x03, 0x5f
        /*0032*/ 	.short	0x0101


	//----- nvinfo : EIATTR_VRC_CTA_INIT_COUNT
	.align		4
        /*0034*/ 	.byte	0x02, 0x4a
	.zero		1
	.zero		1


	//----- nvinfo : EIATTR_EXIT_INSTR_OFFSETS
	.align		4
        /*0038*/ 	.byte	0x04, 0x1c
        /*003a*/ 	.short	(.L_25 - .L_24)


	//   ....[0]....
.L_24:
        /*003c*/ 	.word	0x00000070


	//   ....[1]....
        /*0040*/ 	.word	0x00000100


	//----- nvinfo : EIATTR_CBANK_PARAM_SIZE
	.align		4
.L_25:
        /*0044*/ 	.byte	0x03, 0x19
        /*0046*/ 	.short	0x000c


	//----- nvinfo : EIATTR_PARAM_CBANK
	.align		4
        /*0048*/ 	.byte	0x04, 0x0a
        /*004a*/ 	.short	(.L_27 - .L_26)
	.align		4
.L_26:
        /*004c*/ 	.word	index@(.nv.constant0._Z21convertStrongToBinaryPhi)
        /*0050*/ 	.short	0x0380
        /*0052*/ 	.short	0x000c


	//----- nvinfo : EIATTR_SW_WAR
	.align		4
.L_27:
        /*0054*/ 	.byte	0x04, 0x36
        /*0056*/ 	.short	(.L_29 - .L_28)
.L_28:
        /*0058*/ 	.word	0x00000008
.L_29:


//--------------------- .nv.info._Z14hystIterKernelPKhPhiiPi --------------------------
	.section	.nv.info._Z14hystIterKernelPKhPhiiPi,"",@"SHT_CUDA_INFO"
	.sectionflags	@""
	.align	4


	//----- nvinfo : EIATTR_CUDA_API_VERSION
	.align		4
        /*0000*/ 	.byte	0x04, 0x37
        /*0002*/ 	.short	(.L_31 - .L_30)
.L_30:
        /*0004*/ 	.word	0x00000082


	//----- nvinfo : EIATTR_KPARAM_INFO
	.align		4
.L_31:
        /*0008*/ 	.byte	0x04, 0x17
        /*000a*/ 	.short	(.L_33 - .L_32)
.L_32:
        /*000c*/ 	.word	0x00000000
        /*0010*/ 	.short	0x0004
        /*0012*/ 	.short	0x0018
        /*0014*/ 	.byte	0x00, 0xf5, 0x21, 0x00


	//----- nvinfo : EIATTR_KPARAM_INFO
	.align		4
.L_33:
        /*0018*/ 	.byte	0x04, 0x17
        /*001a*/ 	.short	(.L_35 - .L_34)
.L_34:
        /*001c*/ 	.word	0x00000000
        /*0020*/ 	.short	0x0003
        /*0022*/ 	.short	0x0014
        /*0024*/ 	.byte	0x00, 0xf0, 0x11, 0x00


	//----- nvinfo : EIATTR_KPARAM_INFO
	.align		4
.L_35:
        /*0028*/ 	.byte	0x04, 0x17
        /*002a*/ 	.short	(.L_37 - .L_36)
.L_36:
        /*002c*/ 	.word	0x00000000
        /*0030*/ 	.short	0x0002
        /*0032*/ 	.short	0x0010
        /*0034*/ 	.byte	0x00, 0xf0, 0x11, 0x00


	//----- nvinfo : EIATTR_KPARAM_INFO
	.align		4
.L_37:
        /*0038*/ 	.byte	0x04, 0x17
        /*003a*/ 	.short	(.L_39 - .L_38)
.L_38:
        /*003c*/ 	.word	0x00000000
        /*0040*/ 	.short	0x0001
        /*0042*/ 	.short	0x0008
        /*0044*/ 	.byte	0x00, 0xf5, 0x21, 0x00


	//----- nvinfo : EIATTR_KPARAM_INFO
	.align		4
.L_39:
        /*0048*/ 	.byte	0x04, 0x17
        /*004a*/ 	.short	(.L_41 - .L_40)
.L_40:
        /*004c*/ 	.word	0x00000000
        /*0050*/ 	.short	0x0000
        /*0052*/ 	.short	0x0000
        /*0054*/ 	.byte	0x00, 0xf5, 0x21, 0x00


	//----- nvinfo : EIATTR_SPARSE_MMA_MASK
	.align		4
.L_41:
        /*0058*/ 	.byte	0x03, 0x50
        /*005a*/ 	.short	0x0000


	//----- nvinfo : EIATTR_MAXREG_COUNT
	.align		4
        /*005c*/ 	.byte	0x03, 0x1b
        /*005e*/ 	.short	0x00ff


	//----- nvinfo : EIATTR_MERCURY_ISA_VERSION
	.align		4
        /*0060*/ 	.byte	0x03, 0x5f
        /*0062*/ 	.short	0x0101


	//----- nvinfo : EIATTR_INT_WARP_WIDE_INSTR_OFFSETS
	.align		4
        /*0064*/ 	.byte	0x04, 0x31
        /*0066*/ 	.short	(.L_43 - .L_42)


	//   ....[0]....
.L_42:
        /*0068*/ 	.word	0x00000300


	//----- nvinfo : EIATTR_VRC_CTA_INIT_COUNT
	.align		4
.L_43:
        /*006c*/ 	.byte	0x02, 0x4a
	.zero		1
	.zero		1


	//----- nvinfo : EIATTR_EXIT_INSTR_OFFSETS
	.align		4
        /*0070*/ 	.byte	0x04, 0x1c
        /*0072*/ 	.short	(.L_45 - .L_44)


	//   ....[0]....
.L_44:
        /*0074*/ 	.word	0x000000e0


	//   ....[1]....
        /*0078*/ 	.word	0x00000390


	//   ....[2]....
        /*007c*/ 	.word	0x000003f0


	//   ....[3]....
        /*0080*/ 	.word	0x00000440


	//----- nvinfo : EIATTR_CRS_STACK_SIZE
	.align		4
.L_45:
        /*0084*/ 	.byte	0x04, 0x1e
        /*0086*/ 	.short	(.L_47 - .L_46)
.L_46:
        /*0088*/ 	.word	0x00000000


	//----- nvinfo : EIATTR_CBANK_PARAM_SIZE
	.align		4
.L_47:
        /*008c*/ 	.byte	0x03, 0x19
        /*008e*/ 	.short	0x0020


	//----- nvinfo : EIATTR_PARAM_CBANK
	.align		4
        /*0090*/ 	.byte	0x04, 0x0a
        /*0092*/ 	.short	(.L_49 - .L_48)
	.align		4
.L_48:
        /*0094*/ 	.word	index@(.nv.constant0._Z14hystIterKernelPKhPhiiPi)
        /*0098*/ 	.short	0x0380
        /*009a*/ 	.short	0x0020


	//----- nvinfo : EIATTR_SW_WAR
	.align		4
.L_49:
        /*009c*/ 	.byte	0x04, 0x36
        /*009e*/ 	.short	(.L_51 - .L_50)
.L_50:
        /*00a0*/ 	.word	0x00000008
.L_51:


//--------------------- .nv.info._Z14classifyKernelPKfPhffi --------------------------
	.section	.nv.info._Z14classifyKernelPKfPhffi,"",@"SHT_CUDA_INFO"
	.sectionflags	@""
	.align	4


	//----- nvinfo : EIATTR_CUDA_API_VERSION
	.align		4
        /*0000*/ 	.byte	0x04, 0x37
        /*0002*/ 	.short	(.L_53 - .L_52)
.L_52:
        /*0004*/ 	.word	0x00000082


	//----- nvinfo : EIATTR_KPARAM_INFO
	.align		4
.L_53:
        /*0008*/ 	.byte	0x04, 0x17
        /*000a*/ 	.short	(.L_55 - .L_54)
.L_54:
        /*000c*/ 	.word	0x00000000
        /*0010*/ 	.short	0x0004
        /*0012*/ 	.short	0x0018
        /*0014*/ 	.byte	0x00, 0xf0, 0x11, 0x00


	//----- nvinfo : EIATTR_KPARAM_INFO
	.align		4
.L_55:
        /*0018*/ 	.byte	0x04, 0x17
        /*001a*/ 	.short	(.L_57 - .L_56)
.L_56:
        /*001c*/ 	.word	0x00000000
        /*0020*/ 	.short	0x0003
        /*0022*/ 	.short	0x0014
        /*0024*/ 	.byte	0x00, 0xf0, 0x11, 0x00


	//----- nvinfo : EIATTR_KPARAM_INFO
	.align		4
.L_57:
        /*0028*/ 	.byte	0x04, 0x17
        /*002a*/ 	.short	(.L_59 - .L_58)
.L_58:
        /*002c*/ 	.word	0x00000000
        /*0030*/ 	.short	0x0002
        /*0032*/ 	.short	0x0010
        /*0034*/ 	.byte	0x00, 0xf0, 0x11, 0x00


	//----- nvinfo : EIATTR_KPARAM_INFO
	.align		4
.L_59:
        /*0038*/ 	.byte	0x04, 0x17
        /*003a*/ 	.short	(.L_61 - .L_60)
.L_60:
        /*003c*/ 	.word	0x00000000
        /*0040*/ 	.short	0x0001
        /*0042*/ 	.short	0x0008
        /*0044*/ 	.byte	0x00, 0xf5, 0x21, 0x00


	//----- nvinfo : EIATTR_KPARAM_INFO
	.align		4
.L_61:
        /*0048*/ 	.byte	0x04, 0x17
        /*004a*/ 	.short	(.L_63 - .L_62)
.L_62:
        /*004c*/ 	.word	0x00000000
        /*0050*/ 	.short	0x0000
        /*0052*/ 	.short	0x0000
        /*0054*/ 	.byte	0x00, 0xf5, 0x21, 0x00


	//----- nvinfo : EIATTR_SPARSE_MMA_MASK
	.align		4
.L_63:
        /*0058*/ 	.byte	0x03, 0x50
        /*005a*/ 	.short	0x0000


	//----- nvinfo : EIATTR_MAXREG_COUNT
	.align		4
        /*005c*/ 	.byte	0x03, 0x1b
        /*005e*/ 	.short	0x00ff


	//----- nvinfo : EIATTR_MERCURY_ISA_VERSION
	.align		4
        /*0060*/ 	.byte	0x03, 0x5f
        /*0062*/ 	.short	0x0101


	//----- nvinfo : EIATTR_VRC_CTA_INIT_COUNT
	.align		4
        /*0064*/ 	.byte	0x02, 0x4a
	.zero		1
	.zero		1


	//----- nvinfo : EIATTR_EXIT_INSTR_OFFSETS
	.align		4
        /*0068*/ 	.byte	0x04, 0x1c
        /*006a*/ 	.short	(.L_65 - .L_64)


	//   ....[0]....
.L_64:
        /*006c*/ 	.word	0x00000070


	//   ....[1]....
        /*0070*/ 	.word	0x00000150


	//----- nvinfo : EIATTR_CBANK_PARAM_SIZE
	.align		4
.L_65:
        /*0074*/ 	.byte	0x03, 0x19
        /*0076*/ 	.short	0x001c


	//----- nvinfo : EIATTR_PARAM_CBANK
	.align		4
        /*0078*/ 	.byte	0x04, 0x0a
        /*007a*/ 	.short	(.L_67 - .L_66)
	.align		4
.L_66:
        /*007c*/ 	.word	index@(.nv.constant0._Z14classifyKernelPKfPhffi)
        /*0080*/ 	.short	0x0380
        /*0082*/ 	.short	0x001c


	//----- nvinfo : EIATTR_SW_WAR
	.align		4
.L_67:
        /*0084*/ 	.byte	0x04, 0x36
        /*0086*/ 	.short	(.L_69 - .L_68)
.L_68:
        /*0088*/ 	.word	0x00000008
.L_69:


//--------------------- .nv.callgraph             --------------------------
	.section	.nv.callgraph,"",@"SHT_CUDA_CALLGRAPH"
	.align	4
	.sectionentsize	8
	.align		4
        /*0000*/ 	.word	0x00000000
	.align		4
        /*0004*/ 	.word	0xffffffff
	.align		4
        /*0008*/ 	.word	0x00000000
	.align		4
        /*000c*/ 	.word	0xfffffffe
	.align		4
        /*0010*/ 	.word	0x00000000
	.align		4
        /*0014*/ 	.word	0xfffffffd
	.align		4
        /*0018*/ 	.word	0x00000000
	.align		4
        /*001c*/ 	.word	0xfffffffc


//--------------------- .text._Z21convertStrongToBinaryPhi --------------------------
	.section	.text._Z21convertStrongToBinaryPhi,"ax",@progbits
	.align	128
        .global         _Z21convertStrongToBinaryPhi
        .type           _Z21convertStrongToBinaryPhi,@function
        .size           _Z21convertStrongToBinaryPhi,(.L_x_9 - _Z21convertStrongToBinaryPhi)
        .other          _Z21convertStrongToBinaryPhi,@"STO_CUDA_ENTRY STV_DEFAULT"
_Z21convertStrongToBinaryPhi:
.text._Z21convertStrongToBinaryPhi:
[----:B------:R-:W-:Y:S01]  /*0000*/  LDC R1, c[0x0][0x37c] ;  /* 0x0000df00ff017b82 */ /* 0x000fe20000000800 */
[----:B------:R-:W0:Y:S07]  /*0010*/  S2R R3, SR_TID.X ;  /* 0x0000000000037919 */ /* 0x000e2e0000002100 */
[----:B------:R-:W0:Y:S01]  /*0020*/  S2UR UR4, SR_CTAID.X ;  /* 0x00000000000479c3 */ /* 0x000e220000002500 */
[----:B------:R-:W1:Y:S07]  /*0030*/  LDCU UR5, c[0x0][0x388] ;  /* 0x00007100ff0577ac */ /* 0x000e6e0008000800 */
[----:B------:R-:W0:Y:S02]  /*0040*/  LDC R0, c[0x0][0x360] ;  /* 0x0000d800ff007b82 */ /* 0x000e240000000800 */
[----:B0-----:R-:W-:-:S05]  /*0050*/  IMAD R0, R0, UR4, R3 ;  /* 0x0000000400007c24 */ /* 0x001fca000f8e0203 */
[----:B-1----:R-:W-:-:S13]  /*0060*/  ISETP.GE.AND P0, PT, R0, UR5, PT ;  /* 0x0000000500007c0c */ /* 0x002fda000bf06270 */
[----:B------:R-:W-:Y:S05]  /*0070*/  @P0 EXIT ;  /* 0x000000000000094d */ /* 0x000fea0003800000 */
[----:B------:R-:W0:Y:S01]  /*0080*/  LDCU.64 UR6, c[0x0][0x380] ;  /* 0x00007000ff0677ac */ /* 0x000e220008000a00 */
[----:B------:R-:W1:Y:S01]  /*0090*/  LDCU.64 UR4, c[0x0][0x358] ;  /* 0x00006b00ff0477ac */ /* 0x000e620008000a00 */
[----:B0-----:R-:W-:-:S04]  /*00a0*/  IADD3 R2, P0, PT, R0, UR6, RZ ;  /* 0x0000000600027c10 */ /* 0x001fc8000ff1e0ff */
[----:B------:R-:W-:-:S05]  /*00b0*/  LEA.HI.X.SX32 R3, R0, UR7, 0x1, P0 ;  /* 0x0000000700037c11 */ /* 0x000fca00080f0eff */
[----:B-1----:R-:W2:Y:S02]  /*00c0*/  LDG.E.U8 R0, desc[UR4][R2.64] ;  /* 0x0000000402007981 */ /* 0x002ea4000c1e1100 */
[----:B--2---:R-:W-:-:S04]  /*00d0*/  ISETP.NE.AND P0, PT, R0, 0x2, PT ;  /* 0x000000020000780c */ /* 0x004fc80003f05270 */
[----:B------:R-:W-:-:S05]  /*00e0*/  SEL R5, RZ, 0x1, P0 ;  /* 0x00000001ff057807 */ /* 0x000fca0000000000 */
[----:B------:R-:W-:Y:S01]  /*00f0*/  STG.E.U8 desc[UR4][R2.64], R5 ;  /* 0x0000000502007986 */ /* 0x000fe2000c101104 */
[----:B------:R-:W-:Y:S05]  /*0100*/  EXIT ;  /* 0x000000000000794d */ /* 0x000fea0003800000 */
.L_x_0:
[----:B------:R-:W-:-:S00]  /*0110*/  BRA `(.L_x_0) ;  /* 0xfffffffc00fc7947 */ /* 0x000fc0000383ffff */
[----:B------:R-:W-:-:S00]  /*0120*/  NOP ;  /* 0x0000000000007918 */ /* 0x000fc00000000000 */
        /* <DEDUP_REMOVED lines=13> */
.L_x_9:


//--------------------- .text._Z14hystIterKernelPKhPhiiPi --------------------------
	.section	.text._Z14hystIterKernelPKhPhiiPi,"ax",@progbits
	.align	128
        .global         _Z14hystIterKernelPKhPhiiPi
        .type           _Z14hystIterKernelPKhPhiiPi,@function
        .size           _Z14hystIterKernelPKhPhiiPi,(.L_x_10 - _Z14hystIterKernelPKhPhiiPi)
        .other          _Z14hystIterKernelPKhPhiiPi,@"STO_CUDA_ENTRY STV_DEFAULT"
_Z14hystIterKernelPKhPhiiPi:
.text._Z14hystIterKernelPKhPhiiPi:
[----:B------:R-:W-:Y:S01]  /*0000*/  LDC R1, c[0x0][0x37c] ;  /* 0x0000df00ff017b82 */ /* 0x000fe20000000800 */
[----:B------:R-:W0:Y:S01]  /*0010*/  S2R R3, SR_CTAID.Y ;  /* 0x0000000000037919 */ /* 0x000e220000002600 */
[----:B------:R-:W1:Y:S01]  /*0020*/  LDCU.64 UR6, c[0x0][0x390] ;  /* 0x00007200ff0677ac */ /* 0x000e620008000a00 */
[----:B------:R-:W0:Y:S01]  /*0030*/  S2R R2, SR_TID.Y ;  /* 0x0000000000027919 */ /* 0x000e220000002200 */
[----:B------:R-:W2:Y:S01]  /*0040*/  S2R R0, SR_CTAID.X ;  /* 0x0000000000007919 */ /* 0x000ea20000002500 */
[----:B------:R-:W2:Y:S01]  /*0050*/  S2R R5, SR_TID.X ;  /* 0x0000000000057919 */ /* 0x000ea20000002100 */
[----:B-1----:R-:W-:Y:S02]  /*0060*/  UIADD3 UR5, UPT, UPT, UR6, -0x1, URZ ;  /* 0xffffffff06057890 */ /* 0x002fe4000fffe0ff */
[----:B------:R-:W-:Y:S01]  /*0070*/  UIADD3 UR4, UPT, UPT, UR7, -0x1, URZ ;  /* 0xffffffff07047890 */ /* 0x000fe2000fffe0ff */
[----:B0-----:R-:W-:-:S05]  /*0080*/  IMAD R3, R3, 0x10, R2 ;  /* 0x0000001003037824 */ /* 0x001fca00078e0202 */
[----:B------:R-:W-:Y:S01]  /*0090*/  ISETP.NE.AND P0, PT, R3, RZ, PT ;  /* 0x000000ff0300720c */ /* 0x000fe20003f05270 */
[----:B--2---:R-:W-:-:S05]  /*00a0*/  IMAD R0, R0, 0x10, R5 ;  /* 0x0000001000007824 */ /* 0x004fca00078e0205 */
[----:B------:R-:W-:-:S04]  /*00b0*/  ISETP.LT.OR P0, PT, R0, 0x1, !P0 ;  /* 0x000000010000780c */ /* 0x000fc80004701670 */
[----:B------:R-:W-:-:S04]  /*00c0*/  ISETP.GE.OR P0, PT, R0, UR5, P0 ;  /* 0x0000000500007c0c */ /* 0x000fc80008706670 */
[----:B------:R-:W-:-:S13]  /*00d0*/  ISETP.GE.OR P0, PT, R3, UR4, P0 ;  /* 0x0000000403007c0c */ /* 0x000fda0008706670 */
[----:B------:R-:W-:Y:S05]  /*00e0*/  @P0 EXIT ;  /* 0x000000000000094d */ /* 0x000fea0003800000 */
[----:B------:R-:W0:Y:S01]  /*00f0*/  LDCU.64 UR8, c[0x0][0x380] ;  /* 0x00007000ff0877ac */ /* 0x000e220008000a00 */
[----:B------:R-:W-:Y:S01]  /*0100*/  IMAD R0, R3, UR6, R0 ;  /* 0x0000000603007c24 */ /* 0x000fe2000f8e0200 */
[----:B------:R-:W1:Y:S04]  /*0110*/  LDCU.64 UR4, c[0x0][0x358] ;  /* 0x00006b00ff0477ac */ /* 0x000e680008000a00 */
[----:B------:R-:W-:Y:S01]  /*0120*/  SHF.R.S32.HI R6, RZ, 0x1f, R0 ;  /* 0x0000001fff067819 */ /* 0x000fe20000011400 */
[----:B------:R-:W2:Y:S01]  /*0130*/  LDCU.64 UR10, c[0x0][0x380] ;  /* 0x00007000ff0a77ac */ /* 0x000ea20008000a00 */
[----:B0-----:R-:W-:-:S04]  /*0140*/  IADD3 R2, P0, PT, R0, UR8, RZ ;  /* 0x0000000800027c10 */ /* 0x001fc8000ff1e0ff */
[----:B------:R-:W-:-:S05]  /*0150*/  IADD3.X R3, PT, PT, R6, UR9, RZ, P0, !PT ;  /* 0x0000000906037c10 */ /* 0x000fca00087fe4ff */
[----:B-1----:R-:W3:Y:S02]  /*0160*/  LDG.E.U8 R5, desc[UR4][R2.64] ;  /* 0x0000000402057981 */ /* 0x002ee4000c1e1100 */
[----:B---3--:R-:W-:-:S13]  /*0170*/  ISETP.NE.AND P0, PT, R5, 0x1, PT ;  /* 0x000000010500780c */ /* 0x008fda0003f05270 */
[----:B--2---:R-:W-:Y:S05]  /*0180*/  @P0 BRA `(.L_x_1) ;  /* 0x00000000009c0947 */ /* 0x004fea0003800000 */
[----:B------:R-:W-:Y:S01]  /*0190*/  BSSY.RECONVERGENT B0, `(.L_x_2) ;  /* 0x0000012000007945 */ /* 0x000fe20003800200 */
[----:B------:R-:W-:-:S07]  /*01a0*/  IMAD.MOV.U32 R5, RZ, RZ, -0x1 ;  /* 0xffffffffff057424 */ /* 0x000fce00078e00ff */
.L_x_5:
[----:B------:R-:W0:Y:S01]  /*01b0*/  LDCU UR6, c[0x0][0x390] ;  /* 0x00007200ff0677ac */ /* 0x000e220008000800 */
[----:B------:R-:W-:Y:S01]  /*01c0*/  BSSY.RECONVERGENT B1, `(.L_x_3) ;  /* 0x000000b000017945 */ /* 0x000fe20003800200 */
[----:B------:R-:W-:Y:S02]  /*01d0*/  IMAD.MOV.U32 R4, RZ, RZ, -0x1 ;  /* 0xffffffffff047424 */ /* 0x000fe400078e00ff */
[----:B0-----:R-:W-:-:S07]  /*01e0*/  IMAD R7, R5, UR6, R0 ;  /* 0x0000000605077c24 */ /* 0x001fce000f8e0200 */
.L_x_4:
[----:B------:R-:W-:-:S05]  /*01f0*/  IMAD.IADD R3, R7, 0x1, R4 ;  /* 0x0000000107037824 */ /* 0x000fca00078e0204 */
[----:B------:R-:W-:-:S04]  /*0200*/  IADD3 R2, P0, PT, R3, UR10, RZ ;  /* 0x0000000a03027c10 */ /* 0x000fc8000ff1e0ff */
[----:B------:R-:W-:-:S05]  /*0210*/  LEA.HI.X.SX32 R3, R3, UR11, 0x1, P0 ;  /* 0x0000000b03037c11 */ /* 0x000fca00080f0eff */
[----:B------:R-:W2:Y:S01]  /*0220*/  LDG.E.U8 R2, desc[UR4][R2.64] ;  /* 0x0000000402027981 */ /* 0x000ea2000c1e1100 */
[C---:B------:R-:W-:Y:S01]  /*0230*/  ISETP.LT.AND P1, PT, R4.reuse, 0x1, PT ;  /* 0x000000010400780c */ /* 0x040fe20003f21270 */
[----:B------:R-:W-:Y:S01]  /*0240*/  VIADD R4, R4, 0x1 ;  /* 0x0000000104047836 */ /* 0x000fe20000000000 */
[----:B--2---:R-:W-:-:S13]  /*0250*/  ISETP.NE.AND P0, PT, R2, 0x2, PT ;  /* 0x000000020200780c */ /* 0x004fda0003f05270 */
[----:B------:R-:W-:Y:S05]  /*0260*/  @P0 BRA P1, `(.L_x_4) ;  /* 0xfffffffc00e00947 */ /* 0x000fea000083ffff */
[----:B------:R-:W-:Y:S05]  /*0270*/  BSYNC.RECONVERGENT B1 ;  /* 0x0000000000017941 */ /* 0x000fea0003800200 */
.L_x_3:
[C---:B------:R-:W-:Y:S01]  /*0280*/  ISETP.LT.AND P1, PT, R5.reuse, 0x1, PT ;  /* 0x000000010500780c */ /* 0x040fe20003f21270 */
[----:B------:R-:W-:-:S12]  /*0290*/  VIADD R5, R5, 0x1 ;  /* 0x0000000105057836 */ /* 0x000fd80000000000 */
[----:B------:R-:W-:Y:S05]  /*02a0*/  @P0 BRA P1, `(.L_x_5) ;  /* 0xfffffffc00c00947 */ /* 0x000fea000083ffff */
[----:B------:R-:W-:Y:S05]  /*02b0*/  BSYNC.RECONVERGENT B0 ;  /* 0x0000000000007941 */ /* 0x000fea0003800200 */
.L_x_2:
[----:B------:R-:W-:Y:S05]  /*02c0*/  @P0 BRA `(.L_x_6) ;  /* 0x0000000000340947 */ /* 0x000fea0003800000 */
[----:B------:R-:W0:Y:S01]  /*02d0*/  S2R R4, SR_LANEID ;  /* 0x0000000000047919 */ /* 0x000e220000000000 */
[----:B------:R-:W1:Y:S01]  /*02e0*/  LDCU.64 UR8, c[0x0][0x388] ;  /* 0x00007100ff0877ac */ /* 0x000e620008000a00 */
[----:B------:R-:W2:Y:S01]  /*02f0*/  LDC.64 R2, c[0x0][0x398] ;  /* 0x0000e600ff027b82 */ /* 0x000ea20000000a00 */
[----:B------:R-:W-:Y:S02]  /*0300*/  VOTEU.ANY UR6, UPT, PT ;  /* 0x0000000000067886 */ /* 0x000fe400038e0100 */
[----:B------:R-:W-:Y:S02]  /*0310*/  UFLO.U32 UR7, UR6 ;  /* 0x00000006000772bd */ /* 0x000fe400080e0000 */
[----:B------:R-:W2:Y:S04]  /*0320*/  POPC R7, UR6 ;  /* 0x0000000600077d09 */ /* 0x000ea80008000000 */
[----:B0-----:R-:W-:-:S02]  /*0330*/  ISETP.EQ.U32.AND P0, PT, R4, UR7, PT ;  /* 0x0000000704007c0c */ /* 0x001fc4000bf02070 */
[----:B-1----:R-:W-:Y:S01]  /*0340*/  IADD3 R4, P1, PT, R0, UR8, RZ ;  /* 0x0000000800047c10 */ /* 0x002fe2000ff3e0ff */
[----:B------:R-:W-:-:S03]  /*0350*/  IMAD.MOV.U32 R0, RZ, RZ, 0x2 ;  /* 0x00000002ff007424 */ /* 0x000fc600078e00ff */
[----:B------:R-:W-:-:S05]  /*0360*/  IADD3.X R5, PT, PT, R6, UR9, RZ, P1, !PT ;  /* 0x0000000906057c10 */ /* 0x000fca0008ffe4ff */
[----:B------:R-:W-:Y:S04]  /*0370*/  STG.E.U8 desc[UR4][R4.64], R0 ;  /* 0x0000000004007986 */ /* 0x000fe8000c101104 */
[----:B--2---:R-:W-:Y:S01]  /*0380*/  @P0 REDG.E.ADD.STRONG.GPU desc[UR4][R2.64], R7 ;  /* 0x000000070200098e */ /* 0x004fe2000c12e104 */
[----:B------:R-:W-:Y:S05]  /*0390*/  EXIT ;  /* 0x000000000000794d */ /* 0x000fea0003800000 */
.L_x_6:
[----:B------:R-:W0:Y:S02]  /*03a0*/  LDCU.64 UR6, c[0x0][0x388] ;  /* 0x00007100ff0677ac */ /* 0x000e240008000a00 */
[----:B0-----:R-:W-:Y:S01]  /*03b0*/  IADD3 R2, P0, PT, R0, UR6, RZ ;  /* 0x0000000600027c10 */ /* 0x001fe2000ff1e0ff */
[----:B------:R-:W-:-:S03]  /*03c0*/  IMAD.MOV.U32 R0, RZ, RZ, 0x1 ;  /* 0x00000001ff007424 */ /* 0x000fc600078e00ff */
[----:B------:R-:W-:-:S05]  /*03d0*/  IADD3.X R3, PT, PT, R6, UR7, RZ, P0, !PT ;  /* 0x0000000706037c10 */ /* 0x000fca00087fe4ff */
[----:B------:R-:W-:Y:S01]  /*03e0*/  STG.E.U8 desc[UR4][R2.64], R0 ;  /* 0x0000000002007986 */ /* 0x000fe2000c101104 */
[----:B------:R-:W-:Y:S05]  /*03f0*/  EXIT ;  /* 0x000000000000794d */ /* 0x000fea0003800000 */
.L_x_1:
[----:B------:R-:W0:Y:S02]  /*0400*/  LDCU.64 UR6, c[0x0][0x388] ;  /* 0x00007100ff0677ac */ /* 0x000e240008000a00 */
[----:B0-----:R-:W-:-:S04]  /*0410*/  IADD3 R2, P0, PT, R0, UR6, RZ ;  /* 0x0000000600027c10 */ /* 0x001fc8000ff1e0ff */
[----:B------:R-:W-:-:S05]  /*0420*/  IADD3.X R3, PT, PT, R6, UR7, RZ, P0, !PT ;  /* 0x0000000706037c10 */ /* 0x000fca00087fe4ff */
[----:B------:R-:W-:Y:S01]  /*0430*/  STG.E.U8 desc[UR4][R2.64], R5 ;  /* 0x0000000502007986 */ /* 0x000fe2000c101104 */
[----:B------:R-:W-:Y:S05]  /*0440*/  EXIT ;  /* 0x000000000000794d */ /* 0x000fea0003800000 */
.L_x_7:
        /* <DEDUP_REMOVED lines=11> */
.L_x_10:


//--------------------- .text._Z14classifyKernelPKfPhffi --------------------------
	.section	.text._Z14classifyKernelPKfPhffi,"ax",@progbits
	.align	128
        .global         _Z14classifyKernelPKfPhffi
        .type           _Z14classifyKernelPKfPhffi,@function
        .size           _Z14classifyKernelPKfPhffi,(.L_x_11 - _Z14classifyKernelPKfPhffi)
        .other          _Z14classifyKernelPKfPhffi,@"STO_CUDA_ENTRY STV_DEFAULT"
_Z14classifyKernelPKfPhffi:
.text._Z14classifyKernelPKfPhffi:
        /* <DEDUP_REMOVED lines=8> */
[----:B------:R-:W0:Y:S01]  /*0080*/  LDC.64 R2, c[0x0][0x380] ;  /* 0x0000e000ff027b82 */ /* 0x000e220000000a00 */
[----:B------:R-:W1:Y:S01]  /*0090*/  LDCU.64 UR4, c[0x0][0x358] ;  /* 0x00006b00ff0477ac */ /* 0x000e620008000a00 */
[----:B------:R-:W2:Y:S01]  /*00a0*/  LDCU.64 UR6, c[0x0][0x390] ;  /* 0x00007200ff0677ac */ /* 0x000ea20008000a00 */
[----:B------:R-:W3:Y:S01]  /*00b0*/  LDCU.64 UR8, c[0x0][0x388] ;  /* 0x00007100ff0877ac */ /* 0x000ee20008000a00 */
[----:B0-----:R-:W-:-:S06]  /*00c0*/  IMAD.WIDE R2, R5, 0x4, R2 ;  /* 0x0000000405027825 */ /* 0x001fcc00078e0202 */
[----:B-1----:R-:W2:Y:S01]  /*00d0*/  LDG.E R2, desc[UR4][R2.64] ;  /* 0x0000000402027981 */ /* 0x002ea2000c1e1900 */
[----:B---3--:R-:W-:-:S04]  /*00e0*/  IADD3 R4, P2, PT, R5, UR8, RZ ;  /* 0x0000000805047c10 */ /* 0x008fc8000ff5e0ff */
[----:B------:R-:W-:Y:S02]  /*00f0*/  LEA.HI.X.SX32 R5, R5, UR9, 0x1, P2 ;  /* 0x0000000905057c11 */ /* 0x000fe400090f0eff */
[C---:B--2---:R-:W-:Y:S02]  /*0100*/  FSETP.GE.AND P1, PT, R2.reuse, UR7, PT ;  /* 0x0000000702007c0b */ /* 0x044fe4000bf26000 */
[----:B------:R-:W-:Y:S02]  /*0110*/  FSETP.GE.AND P0, PT, R2, UR6, PT ;  /* 0x0000000602007c0b */ /* 0x000fe4000bf06000 */
[----:B------:R-:W-:-:S04]  /*0120*/  SEL R0, RZ, 0x1, !P1 ;  /* 0x00000001ff007807 */ /* 0x000fc80004800000 */
[----:B------:R-:W-:-:S05]  /*0130*/  SEL R7, R0, 0x2, !P0 ;  /* 0x0000000200077807 */ /* 0x000fca0004000000 */
[----:B------:R-:W-:Y:S01]  /*0140*/  STG.E.U8 desc[UR4][R4.64], R7 ;  /* 0x0000000704007986 */ /* 0x000fe2000c101104 */
[----:B------:R-:W-:Y:S05]  /*0150*/  EXIT ;  /* 0x000000000000794d */ /* 0x000fea0003800000 */
.L_x_8:
        /* <DEDUP_REMOVED lines=10> */
.L_x_11:


//--------------------- .nv.shared.reserved.0     --------------------------
	.section	.nv.shared.reserved.0,"aw",@nobits
	.weak		__nv_reservedSMEM_offset_0_alias
	.size		__nv_reservedSMEM_offset_0_alias, 0, 64
	.other		__nv_reservedSMEM_offset_0_alias,@"STO_CUDA_RESERVED_SHARED STV_DEFAULT"
__nv_reservedSMEM_offset_0_alias:
	.zero		0
	.zero		64


//--------------------- .nv.constant0._Z21convertStrongToBinaryPhi --------------------------
	.section	.nv.constant0._Z21convertStrongToBinaryPhi,"a",@progbits
	.sectionflags	@""
	.align	4
.nv.constant0._Z21convertStrongToBinaryPhi:
	.zero		908


//--------------------- .nv.constant0._Z14hystIterKernelPKhPhiiPi --------------------------
	.section	.nv.constant0._Z14hystIterKernelPKhPhiiPi,"a",@progbits
	.sectionflags	@""
	.align	4
.nv.constant0._Z14hystIterKernelPKhPhiiPi:
	.zero		928


//--------------------- .nv.constant0._Z14classifyKernelPKfPhffi --------------------------
	.section	.nv.constant0._Z14classifyKernelPKfPhffi,"a",@progbits
	.sectionflags	@""
	.align	4
.nv.constant0._Z14classifyKernelPKfPhffi:
	.zero		924


//--------------------- SYMBOLS --------------------------

	.type		.nv.reservedSmem.offset0,@object
	.size		.nv.reservedSmem.offset0,0x4
